//
// Generated by NVIDIA NVVM Compiler
//
// Compiler Build ID: CL-36424714
// Cuda compilation tools, release 13.0, V13.0.88
// Based on NVVM 20.0.0
//

.version 9.0
.target sm_100
.address_size 64

	// .globl	_Z15reductionKernelILi512EEvPfS0_
// _ZZ15reductionKernelILi512EEvPfS0_E11shared_data has been demoted
// _ZZ15reductionKernelILi256EEvPfS0_E11shared_data has been demoted
// _ZZ15reductionKernelILi128EEvPfS0_E11shared_data has been demoted
// _ZZ15reductionKernelILi64EEvPfS0_E11shared_data has been demoted
// _ZZ15reductionKernelILi32EEvPfS0_E11shared_data has been demoted

.visible .entry _Z15reductionKernelILi512EEvPfS0_(
	.param .u64 .ptr .align 1 _Z15reductionKernelILi512EEvPfS0__param_0,
	.param .u64 .ptr .align 1 _Z15reductionKernelILi512EEvPfS0__param_1
)
{
	.reg .pred 	%p<5>;
	.reg .b32 	%r<8>;
	.reg .b32 	%f<32>;
	.reg .b64 	%rd<9>;
	// demoted variable
	.shared .align 4 .b8 _ZZ15reductionKernelILi512EEvPfS0_E11shared_data[2048];
	ld.param.u64 	%rd2, [_Z15reductionKernelILi512EEvPfS0__param_0];
	ld.param.u64 	%rd1, [_Z15reductionKernelILi512EEvPfS0__param_1];
	cvta.to.global.u64 	%rd3, %rd2;
	mov.u32 	%r1, %tid.x;
	mov.u32 	%r2, %ctaid.x;
	shl.b32 	%r4, %r2, 10;
	or.b32  	%r5, %r4, %r1;
	mul.wide.u32 	%rd4, %r5, 4;
	add.s64 	%rd5, %rd3, %rd4;
	ld.global.f32 	%f1, [%rd5];
	ld.global.f32 	%f2, [%rd5+2048];
	add.f32 	%f3, %f1, %f2;
	shl.b32 	%r6, %r1, 2;
	mov.u32 	%r7, _ZZ15reductionKernelILi512EEvPfS0_E11shared_data;
	add.s32 	%r3, %r7, %r6;
	st.shared.f32 	[%r3], %f3;
	bar.sync 	0;
	setp.gt.u32 	%p1, %r1, 255;
	@%p1 bra 	$L__BB0_2;
	ld.shared.f32 	%f4, [%r3+1024];
	ld.shared.f32 	%f5, [%r3];
	add.f32 	%f6, %f4, %f5;
	st.shared.f32 	[%r3], %f6;
$L__BB0_2:
	bar.sync 	0;
	setp.gt.u32 	%p2, %r1, 127;
	@%p2 bra 	$L__BB0_4;
	ld.shared.f32 	%f7, [%r3+512];
	ld.shared.f32 	%f8, [%r3];
	add.f32 	%f9, %f7, %f8;
	st.shared.f32 	[%r3], %f9;
$L__BB0_4:
	bar.sync 	0;
	setp.gt.u32 	%p3, %r1, 63;
	@%p3 bra 	$L__BB0_6;
	ld.shared.f32 	%f10, [%r3+256];
	ld.shared.f32 	%f11, [%r3];
	add.f32 	%f12, %f10, %f11;
	st.shared.f32 	[%r3], %f12;
$L__BB0_6:
	bar.sync 	0;
	setp.gt.u32 	%p4, %r1, 31;
	@%p4 bra 	$L__BB0_8;
	ld.volatile.shared.f32 	%f13, [%r3+128];
	ld.volatile.shared.f32 	%f14, [%r3];
	add.f32 	%f15, %f13, %f14;
	st.volatile.shared.f32 	[%r3], %f15;
	ld.volatile.shared.f32 	%f16, [%r3+64];
	ld.volatile.shared.f32 	%f17, [%r3];
	add.f32 	%f18, %f16, %f17;
	st.volatile.shared.f32 	[%r3], %f18;
	ld.volatile.shared.f32 	%f19, [%r3+32];
	ld.volatile.shared.f32 	%f20, [%r3];
	add.f32 	%f21, %f19, %f20;
	st.volatile.shared.f32 	[%r3], %f21;
	ld.volatile.shared.f32 	%f22, [%r3+16];
	ld.volatile.shared.f32 	%f23, [%r3];
	add.f32 	%f24, %f22, %f23;
	st.volatile.shared.f32 	[%r3], %f24;
	ld.volatile.shared.f32 	%f25, [%r3+8];
	ld.volatile.shared.f32 	%f26, [%r3];
	add.f32 	%f27, %f25, %f26;
	st.volatile.shared.f32 	[%r3], %f27;
	ld.volatile.shared.f32 	%f28, [%r3+4];
	ld.volatile.shared.f32 	%f29, [%r3];
	add.f32 	%f30, %f28, %f29;
	st.volatile.shared.f32 	[%r3], %f30;
$L__BB0_8:
	cvta.to.global.u64 	%rd6, %rd1;
	ld.shared.f32 	%f31, [_ZZ15reductionKernelILi512EEvPfS0_E11shared_data];
	mul.wide.u32 	%rd7, %r2, 4;
	add.s64 	%rd8, %rd6, %rd7;
	st.global.f32 	[%rd8], %f31;
	ret;

}
	// .globl	_Z15reductionKernelILi256EEvPfS0_
.visible .entry _Z15reductionKernelILi256EEvPfS0_(
	.param .u64 .ptr .align 1 _Z15reductionKernelILi256EEvPfS0__param_0,
	.param .u64 .ptr .align 1 _Z15reductionKernelILi256EEvPfS0__param_1
)
{
	.reg .pred 	%p<4>;
	.reg .b32 	%r<8>;
	.reg .b32 	%f<29>;
	.reg .b64 	%rd<9>;
	// demoted variable
	.shared .align 4 .b8 _ZZ15reductionKernelILi256EEvPfS0_E11shared_data[1024];
	ld.param.u64 	%rd2, [_Z15reductionKernelILi256EEvPfS0__param_0];
	ld.param.u64 	%rd1, [_Z15reductionKernelILi256EEvPfS0__param_1];
	cvta.to.global.u64 	%rd3, %rd2;
	mov.u32 	%r1, %tid.x;
	mov.u32 	%r2, %ctaid.x;
	shl.b32 	%r4, %r2, 9;
	add.s32 	%r5, %r4, %r1;
	mul.wide.u32 	%rd4, %r5, 4;
	add.s64 	%rd5, %rd3, %rd4;
	ld.global.f32 	%f1, [%rd5];
	ld.global.f32 	%f2, [%rd5+1024];
	add.f32 	%f3, %f1, %f2;
	shl.b32 	%r6, %r1, 2;
	mov.u32 	%r7, _ZZ15reductionKernelILi256EEvPfS0_E11shared_data;
	add.s32 	%r3, %r7, %r6;
	st.shared.f32 	[%r3], %f3;
	bar.sync 	0;
	setp.gt.u32 	%p1, %r1, 127;
	@%p1 bra 	$L__BB1_2;
	ld.shared.f32 	%f4, [%r3+512];
	ld.shared.f32 	%f5, [%r3];
	add.f32 	%f6, %f4, %f5;
	st.shared.f32 	[%r3], %f6;
$L__BB1_2:
	bar.sync 	0;
	setp.gt.u32 	%p2, %r1, 63;
	@%p2 bra 	$L__BB1_4;
	ld.shared.f32 	%f7, [%r3+256];
	ld.shared.f32 	%f8, [%r3];
	add.f32 	%f9, %f7, %f8;
	st.shared.f32 	[%r3], %f9;
$L__BB1_4:
	bar.sync 	0;
	setp.gt.u32 	%p3, %r1, 31;
	@%p3 bra 	$L__BB1_6;
	ld.volatile.shared.f32 	%f10, [%r3+128];
	ld.volatile.shared.f32 	%f11, [%r3];
	add.f32 	%f12, %f10, %f11;
	st.volatile.shared.f32 	[%r3], %f12;
	ld.volatile.shared.f32 	%f13, [%r3+64];
	ld.volatile.shared.f32 	%f14, [%r3];
	add.f32 	%f15, %f13, %f14;
	st.volatile.shared.f32 	[%r3], %f15;
	ld.volatile.shared.f32 	%f16, [%r3+32];
	ld.volatile.shared.f32 	%f17, [%r3];
	add.f32 	%f18, %f16, %f17;
	st.volatile.shared.f32 	[%r3], %f18;
	ld.volatile.shared.f32 	%f19, [%r3+16];
	ld.volatile.shared.f32 	%f20, [%r3];
	add.f32 	%f21, %f19, %f20;
	st.volatile.shared.f32 	[%r3], %f21;
	ld.volatile.shared.f32 	%f22, [%r3+8];
	ld.volatile.shared.f32 	%f23, [%r3];
	add.f32 	%f24, %f22, %f23;
	st.volatile.shared.f32 	[%r3], %f24;
	ld.volatile.shared.f32 	%f25, [%r3+4];
	ld.volatile.shared.f32 	%f26, [%r3];
	add.f32 	%f27, %f25, %f26;
	st.volatile.shared.f32 	[%r3], %f27;
$L__BB1_6:
	cvta.to.global.u64 	%rd6, %rd1;
	ld.shared.f32 	%f28, [_ZZ15reductionKernelILi256EEvPfS0_E11shared_data];
	mul.wide.u32 	%rd7, %r2, 4;
	add.s64 	%rd8, %rd6, %rd7;
	st.global.f32 	[%rd8], %f28;
	ret;

}
	// .globl	_Z15reductionKernelILi128EEvPfS0_
.visible .entry _Z15reductionKernelILi128EEvPfS0_(
	.param .u64 .ptr .align 1 _Z15reductionKernelILi128EEvPfS0__param_0,
	.param .u64 .ptr .align 1 _Z15reductionKernelILi128EEvPfS0__param_1
)
{
	.reg .pred 	%p<3>;
	.reg .b32 	%r<8>;
	.reg .b32 	%f<26>;
	.reg .b64 	%rd<9>;
	// demoted variable
	.shared .align 4 .b8 _ZZ15reductionKernelILi128EEvPfS0_E11shared_data[512];
	ld.param.u64 	%rd2, [_Z15reductionKernelILi128EEvPfS0__param_0];
	ld.param.u64 	%rd1, [_Z15reductionKernelILi128EEvPfS0__param_1];
	cvta.to.global.u64 	%rd3, %rd2;
	mov.u32 	%r1, %tid.x;
	mov.u32 	%r2, %ctaid.x;
	shl.b32 	%r4, %r2, 8;
	add.s32 	%r5, %r4, %r1;
	mul.wide.u32 	%rd4, %r5, 4;
	add.s64 	%rd5, %rd3, %rd4;
	ld.global.f32 	%f1, [%rd5];
	ld.global.f32 	%f2, [%rd5+512];
	add.f32 	%f3, %f1, %f2;
	shl.b32 	%r6, %r1, 2;
	mov.u32 	%r7, _ZZ15reductionKernelILi128EEvPfS0_E11shared_data;
	add.s32 	%r3, %r7, %r6;
	st.shared.f32 	[%r3], %f3;
	bar.sync 	0;
	setp.gt.u32 	%p1, %r1, 63;
	@%p1 bra 	$L__BB2_2;
	ld.shared.f32 	%f4, [%r3+256];
	ld.shared.f32 	%f5, [%r3];
	add.f32 	%f6, %f4, %f5;
	st.shared.f32 	[%r3], %f6;
$L__BB2_2:
	bar.sync 	0;
	setp.gt.u32 	%p2, %r1, 31;
	@%p2 bra 	$L__BB2_4;
	ld.volatile.shared.f32 	%f7, [%r3+128];
	ld.volatile.shared.f32 	%f8, [%r3];
	add.f32 	%f9, %f7, %f8;
	st.volatile.shared.f32 	[%r3], %f9;
	ld.volatile.shared.f32 	%f10, [%r3+64];
	ld.volatile.shared.f32 	%f11, [%r3];
	add.f32 	%f12, %f10, %f11;
	st.volatile.shared.f32 	[%r3], %f12;
	ld.volatile.shared.f32 	%f13, [%r3+32];
	ld.volatile.shared.f32 	%f14, [%r3];
	add.f32 	%f15, %f13, %f14;
	st.volatile.shared.f32 	[%r3], %f15;
	ld.volatile.shared.f32 	%f16, [%r3+16];
	ld.volatile.shared.f32 	%f17, [%r3];
	add.f32 	%f18, %f16, %f17;
	st.volatile.shared.f32 	[%r3], %f18;
	ld.volatile.shared.f32 	%f19, [%r3+8];
	ld.volatile.shared.f32 	%f20, [%r3];
	add.f32 	%f21, %f19, %f20;
	st.volatile.shared.f32 	[%r3], %f21;
	ld.volatile.shared.f32 	%f22, [%r3+4];
	ld.volatile.shared.f32 	%f23, [%r3];
	add.f32 	%f24, %f22, %f23;
	st.volatile.shared.f32 	[%r3], %f24;
$L__BB2_4:
	cvta.to.global.u64 	%rd6, %rd1;
	ld.shared.f32 	%f25, [_ZZ15reductionKernelILi128EEvPfS0_E11shared_data];
	mul.wide.u32 	%rd7, %r2, 4;
	add.s64 	%rd8, %rd6, %rd7;
	st.global.f32 	[%rd8], %f25;
	ret;

}
	// .globl	_Z15reductionKernelILi64EEvPfS0_
.visible .entry _Z15reductionKernelILi64EEvPfS0_(
	.param .u64 .ptr .align 1 _Z15reductionKernelILi64EEvPfS0__param_0,
	.param .u64 .ptr .align 1 _Z15reductionKernelILi64EEvPfS0__param_1
)
{
	.reg .pred 	%p<2>;
	.reg .b32 	%r<8>;
	.reg .b32 	%f<23>;
	.reg .b64 	%rd<9>;
	// demoted variable
	.shared .align 4 .b8 _ZZ15reductionKernelILi64EEvPfS0_E11shared_data[256];
	ld.param.u64 	%rd2, [_Z15reductionKernelILi64EEvPfS0__param_0];
	ld.param.u64 	%rd1, [_Z15reductionKernelILi64EEvPfS0__param_1];
	cvta.to.global.u64 	%rd3, %rd2;
	mov.u32 	%r3, %tid.x;
	mov.u32 	%r1, %ctaid.x;
	shl.b32 	%r4, %r1, 7;
	add.s32 	%r5, %r4, %r3;
	mul.wide.u32 	%rd4, %r5, 4;
	add.s64 	%rd5, %rd3, %rd4;
	ld.global.f32 	%f1, [%rd5];
	ld.global.f32 	%f2, [%rd5+256];
	add.f32 	%f3, %f1, %f2;
	shl.b32 	%r6, %r3, 2;
	mov.u32 	%r7, _ZZ15reductionKernelILi64EEvPfS0_E11shared_data;
	add.s32 	%r2, %r7, %r6;
	st.shared.f32 	[%r2], %f3;
	bar.sync 	0;
	setp.gt.u32 	%p1, %r3, 31;
	@%p1 bra 	$L__BB3_2;
	ld.volatile.shared.f32 	%f4, [%r2+128];
	ld.volatile.shared.f32 	%f5, [%r2];
	add.f32 	%f6, %f4, %f5;
	st.volatile.shared.f32 	[%r2], %f6;
	ld.volatile.shared.f32 	%f7, [%r2+64];
	ld.volatile.shared.f32 	%f8, [%r2];
	add.f32 	%f9, %f7, %f8;
	st.volatile.shared.f32 	[%r2], %f9;
	ld.volatile.shared.f32 	%f10, [%r2+32];
	ld.volatile.shared.f32 	%f11, [%r2];
	add.f32 	%f12, %f10, %f11;
	st.volatile.shared.f32 	[%r2], %f12;
	ld.volatile.shared.f32 	%f13, [%r2+16];
	ld.volatile.shared.f32 	%f14, [%r2];
	add.f32 	%f15, %f13, %f14;
	st.volatile.shared.f32 	[%r2], %f15;
	ld.volatile.shared.f32 	%f16, [%r2+8];
	ld.volatile.shared.f32 	%f17, [%r2];
	add.f32 	%f18, %f16, %f17;
	st.volatile.shared.f32 	[%r2], %f18;
	ld.volatile.shared.f32 	%f19, [%r2+4];
	ld.volatile.shared.f32 	%f20, [%r2];
	add.f32 	%f21, %f19, %f20;
	st.volatile.shared.f32 	[%r2], %f21;
$L__BB3_2:
	cvta.to.global.u64 	%rd6, %rd1;
	ld.shared.f32 	%f22, [_ZZ15reductionKernelILi64EEvPfS0_E11shared_data];
	mul.wide.u32 	%rd7, %r1, 4;
	add.s64 	%rd8, %rd6, %rd7;
	st.global.f32 	[%rd8], %f22;
	ret;

}
	// .globl	_Z15reductionKernelILi32EEvPfS0_
.visible .entry _Z15reductionKernelILi32EEvPfS0_(
	.param .u64 .ptr .align 1 _Z15reductionKernelILi32EEvPfS0__param_0,
	.param .u64 .ptr .align 1 _Z15reductionKernelILi32EEvPfS0__param_1
)
{
	.reg .pred 	%p<2>;
	.reg .b32 	%r<8>;
	.reg .b32 	%f<20>;
	.reg .b64 	%rd<9>;
	// demoted variable
	.shared .align 4 .b8 _ZZ15reductionKernelILi32EEvPfS0_E11shared_data[128];
	ld.param.u64 	%rd2, [_Z15reductionKernelILi32EEvPfS0__param_0];
	ld.param.u64 	%rd1, [_Z15reductionKernelILi32EEvPfS0__param_1];
	cvta.to.global.u64 	%rd3, %rd2;
	mov.u32 	%r3, %tid.x;
	mov.u32 	%r1, %ctaid.x;
	shl.b32 	%r4, %r1, 6;
	add.s32 	%r5, %r4, %r3;
	mul.wide.u32 	%rd4, %r5, 4;
	add.s64 	%rd5, %rd3, %rd4;
	ld.global.f32 	%f1, [%rd5];
	ld.global.f32 	%f2, [%rd5+128];
	add.f32 	%f3, %f1, %f2;
	shl.b32 	%r6, %r3, 2;
	mov.u32 	%r7, _ZZ15reductionKernelILi32EEvPfS0_E11shared_data;
	add.s32 	%r2, %r7, %r6;
	st.shared.f32 	[%r2], %f3;
	bar.sync 	0;
	setp.gt.u32 	%p1, %r3, 31;
	@%p1 bra 	$L__BB4_2;
	ld.volatile.shared.f32 	%f4, [%r2+64];
	ld.volatile.shared.f32 	%f5, [%r2];
	add.f32 	%f6, %f4, %f5;
	st.volatile.shared.f32 	[%r2], %f6;
	ld.volatile.shared.f32 	%f7, [%r2+32];
	ld.volatile.shared.f32 	%f8, [%r2];
	add.f32 	%f9, %f7, %f8;
	st.volatile.shared.f32 	[%r2], %f9;
	ld.volatile.shared.f32 	%f10, [%r2+16];
	ld.volatile.shared.f32 	%f11, [%r2];
	add.f32 	%f12, %f10, %f11;
	st.volatile.shared.f32 	[%r2], %f12;
	ld.volatile.shared.f32 	%f13, [%r2+8];
	ld.volatile.shared.f32 	%f14, [%r2];
	add.f32 	%f15, %f13, %f14;
	st.volatile.shared.f32 	[%r2], %f15;
	ld.volatile.shared.f32 	%f16, [%r2+4];
	ld.volatile.shared.f32 	%f17, [%r2];
	add.f32 	%f18, %f16, %f17;
	st.volatile.shared.f32 	[%r2], %f18;
$L__BB4_2:
	cvta.to.global.u64 	%rd6, %rd1;
	ld.shared.f32 	%f19, [_ZZ15reductionKernelILi32EEvPfS0_E11shared_data];
	mul.wide.u32 	%rd7, %r1, 4;
	add.s64 	%rd8, %rd6, %rd7;
	st.global.f32 	[%rd8], %f19;
	ret;

}


// ===== COMPILED SASS (sm_100) =====

	.target	sm_100

	.elftype	@"ET_EXEC"


//--------------------- .note.nv.tkinfo           --------------------------
	.section	.note.nv.tkinfo,"",@"SHT_NOTE"
	.sectionflags	@"SHF_NOTE_NV_TKINFO"
	.tkinfo
        /*0018*/ 	.word	0x00000002
        /*0030*/ 	.string	""
        /*0030*/ 	.string	"ptxas"
        /*0030*/ 	.string	"Cuda compilation tools, release 13.0, V13.0.88"
        /*0030*/ 	.string	"Build cuda_13.0.r13.0/compiler.36424714_0"
        /*0030*/ 	.string	"-arch sm_100 -m 64 "



//--------------------- .note.nv.cuinfo           --------------------------
	.section	.note.nv.cuinfo,"",@"SHT_NOTE"
	.sectionflags	@"SHF_NOTE_NV_CUINFO"
        /*0018*/ 	.short	0x0002
        /*001a*/ 	.short	0x0064
        /*001c*/ 	.short	0x0082
	.zero		2


//--------------------- .nv.info                  --------------------------
	.section	.nv.info,"",@"SHT_CUDA_INFO"
	.align	4


	//----- nvinfo : EIATTR_REGCOUNT
	.align		4
        /*0000*/ 	.byte	0x04, 0x2f
        /*0002*/ 	.short	(.L_1 - .L_0)
	.align		4
.L_0:
        /*0004*/ 	.word	index@(_Z15reductionKernelILi512EEvPfS0_)
        /*0008*/ 	.word	0x0000000c


	//----- nvinfo : EIATTR_FRAME_SIZE
	.align		4
.L_1:
        /*000c*/ 	.byte	0x04, 0x11
        /*000e*/ 	.short	(.L_3 - .L_2)
	.align		4
.L_2:
        /*0010*/ 	.word	index@(_Z15reductionKernelILi512EEvPfS0_)
        /*0014*/ 	.word	0x00000000


	//----- nvinfo : EIATTR_REGCOUNT
	.align		4
.L_3:
        /*0018*/ 	.byte	0x04, 0x2f
        /*001a*/ 	.short	(.L_5 - .L_4)
	.align		4
.L_4:
        /*001c*/ 	.word	index@(_Z15reductionKernelILi256EEvPfS0_)
        /*0020*/ 	.word	0x0000000c


	//----- nvinfo : EIATTR_FRAME_SIZE
	.align		4
.L_5:
        /*0024*/ 	.byte	0x04, 0x11
        /*0026*/ 	.short	(.L_7 - .L_6)
	.align		4
.L_6:
        /*0028*/ 	.word	index@(_Z15reductionKernelILi256EEvPfS0_)
        /*002c*/ 	.word	0x00000000


	//----- nvinfo : EIATTR_REGCOUNT
	.align		4
.L_7:
        /*0030*/ 	.byte	0x04, 0x2f
        /*0032*/ 	.short	(.L_9 - .L_8)
	.align		4
.L_8:
        /*0034*/ 	.word	index@(_Z15reductionKernelILi128EEvPfS0_)
        /*0038*/ 	.word	0x0000000c


	//----- nvinfo : EIATTR_FRAME_SIZE
	.align		4
.L_9:
        /*003c*/ 	.byte	0x04, 0x11
        /*003e*/ 	.short	(.L_11 - .L_10)
	.align		4
.L_10:
        /*0040*/ 	.word	index@(_Z15reductionKernelILi128EEvPfS0_)
        /*0044*/ 	.word	0x00000000


	//----- nvinfo : EIATTR_REGCOUNT
	.align		4
.L_11:
        /*0048*/ 	.byte	0x04, 0x2f
        /*004a*/ 	.short	(.L_13 - .L_12)
	.align		4
.L_12:
        /*004c*/ 	.word	index@(_Z15reductionKernelILi64EEvPfS0_)
        /*0050*/ 	.word	0x0000000b


	//----- nvinfo : EIATTR_FRAME_SIZE
	.align		4
.L_13:
        /*0054*/ 	.byte	0x04, 0x11
        /*0056*/ 	.short	(.L_15 - .L_14)
	.align		4
.L_14:
        /*0058*/ 	.word	index@(_Z15reductionKernelILi64EEvPfS0_)
        /*005c*/ 	.word	0x00000000


	//----- nvinfo : EIATTR_REGCOUNT
	.align		4
.L_15:
        /*0060*/ 	.byte	0x04, 0x2f
        /*0062*/ 	.short	(.L_17 - .L_16)
	.align		4
.L_16:
        /*0064*/ 	.word	index@(_Z15reductionKernelILi32EEvPfS0_)
        /*0068*/ 	.word	0x0000000b


	//----- nvinfo : EIATTR_FRAME_SIZE
	.align		4
.L_17:
        /*006c*/ 	.byte	0x04, 0x11
        /*006e*/ 	.short	(.L_19 - .L_18)
	.align		4
.L_18:
        /*0070*/ 	.word	index@(_Z15reductionKernelILi32EEvPfS0_)
        /*0074*/ 	.word	0x00000000


	//----- nvinfo : EIATTR_MIN_STACK_SIZE
	.align		4
.L_19:
        /*0078*/ 	.byte	0x04, 0x12
        /*007a*/ 	.short	(.L_21 - .L_20)
	.align		4
.L_20:
        /*007c*/ 	.word	index@(_Z15reductionKernelILi32EEvPfS0_)
        /*0080*/ 	.word	0x00000000


	//----- nvinfo : EIATTR_MIN_STACK_SIZE
	.align		4
.L_21:
        /*0084*/ 	.byte	0x04, 0x12
        /*0086*/ 	.short	(.L_23 - .L_22)
	.align		4
.L_22:
        /*0088*/ 	.word	index@(_Z15reductionKernelILi64EEvPfS0_)
        /*008c*/ 	.word	0x00000000


	//----- nvinfo : EIATTR_MIN_STACK_SIZE
	.align		4
.L_23:
        /*0090*/ 	.byte	0x04, 0x12
        /*0092*/ 	.short	(.L_25 - .L_24)
	.align		4
.L_24:
        /*0094*/ 	.word	index@(_Z15reductionKernelILi128EEvPfS0_)
        /*0098*/ 	.word	0x00000000


	//----- nvinfo : EIATTR_MIN_STACK_SIZE
	.align		4
.L_25:
        /*009c*/ 	.byte	0x04, 0x12
        /*009e*/ 	.short	(.L_27 - .L_26)
	.align		4
.L_26:
        /*00a0*/ 	.word	index@(_Z15reductionKernelILi256EEvPfS0_)
        /*00a4*/ 	.word	0x00000000


	//----- nvinfo : EIATTR_MIN_STACK_SIZE
	.align		4
.L_27:
        /*00a8*/ 	.byte	0x04, 0x12
        /*00aa*/ 	.short	(.L_29 - .L_28)
	.align		4
.L_28:
        /*00ac*/ 	.word	index@(_Z15reductionKernelILi512EEvPfS0_)
        /*00b0*/ 	.word	0x00000000
.L_29:


//--------------------- .nv.compat                --------------------------
	.section	.nv.compat,"",@"SHT_CUDA_COMPAT_INFO"
	.align	4
        /*0000*/ 	.byte	0x02, 0x09, 0x00, 0x00, 0x02, 0x02, 0x01, 0x00, 0x02, 0x05, 0x05, 0x00, 0x03, 0x07, 0x01, 0x01
        /*0010*/ 	.byte	0x02, 0x03, 0x00, 0x00, 0x02, 0x06, 0x01, 0x00, 0x04, 0x0b, 0x08, 0x00, 0x09, 0x00, 0x00, 0x00
        /*0020*/ 	.byte	0x00, 0x00, 0x00, 0x00


//--------------------- .nv.info._Z15reductionKernelILi32EEvPfS0_ --------------------------
	.section	.nv.info._Z15reductionKernelILi32EEvPfS0_,"",@"SHT_CUDA_INFO"
	.sectionflags	@""
	.align	4


	//----- nvinfo : EIATTR_CUDA_API_VERSION
	.align		4
        /*0000*/ 	.byte	0x04, 0x37
        /*0002*/ 	.short	(.L_31 - .L_30)
.L_30:
        /*0004*/ 	.word	0x00000082


	//----- nvinfo : EIATTR_KPARAM_INFO
	.align		4
.L_31:
        /*0008*/ 	.byte	0x04, 0x17
        /*000a*/ 	.short	(.L_33 - .L_32)
.L_32:
        /*000c*/ 	.word	0x00000000
        /*0010*/ 	.short	0x0001
        /*0012*/ 	.short	0x0008
        /*0014*/ 	.byte	0x00, 0xf5, 0x21, 0x00


	//----- nvinfo : EIATTR_KPARAM_INFO
	.align		4
.L_33:
        /*0018*/ 	.byte	0x04, 0x17
        /*001a*/ 	.short	(.L_35 - .L_34)
.L_34:
        /*001c*/ 	.word	0x00000000
        /*0020*/ 	.short	0x0000
        /*0022*/ 	.short	0x0000
        /*0024*/ 	.byte	0x00, 0xf5, 0x21, 0x00


	//----- nvinfo : EIATTR_SPARSE_MMA_MASK
	.align		4
.L_35:
        /*0028*/ 	.byte	0x03, 0x50
        /*002a*/ 	.short	0x0000


	//----- nvinfo : EIATTR_MAXREG_COUNT
	.align		4
        /*002c*/ 	.byte	0x03, 0x1b
        /*002e*/ 	.short	0x00ff


	//----- nvinfo : EIATTR_NUM_BARRIERS
	.align		4
        /*0030*/ 	.byte	0x02, 0x4c
        /*0032*/ 	.byte	0x01
	.zero		1


	//----- nvinfo : EIATTR_MERCURY_ISA_VERSION
	.align		4
        /*0034*/ 	.byte	0x03, 0x5f
        /*0036*/ 	.short	0x0101


	//----- nvinfo : EIATTR_VRC_CTA_INIT_COUNT
	.align		4
        /*0038*/ 	.byte	0x02, 0x4a
	.zero		1
	.zero		1


	//----- nvinfo : EIATTR_EXIT_INSTR_OFFSETS
	.align		4
        /*003c*/ 	.byte	0x04, 0x1c
        /*003e*/ 	.short	(.L_37 - .L_36)


	//   ....[0]....
.L_36:
        /*0040*/ 	.word	0x000002c0


	//----- nvinfo : EIATTR_CRS_STACK_SIZE
	.align		4
.L_37:
        /*0044*/ 	.byte	0x04, 0x1e
        /*0046*/ 	.short	(.L_39 - .L_38)
.L_38:
        /*0048*/ 	.word	0x00000000


	//----- nvinfo : EIATTR_CBANK_PARAM_SIZE
	.align		4
.L_39:
        /*004c*/ 	.byte	0x03, 0x19
        /*004e*/ 	.short	0x0010


	//----- nvinfo : EIATTR_PARAM_CBANK
	.align		4
        /*0050*/ 	.byte	0x04, 0x0a
        /*0052*/ 	.short	(.L_41 - .L_40)
	.align		4
.L_40:
        /*0054*/ 	.word	index@(.nv.constant0._Z15reductionKernelILi32EEvPfS0_)
        /*0058*/ 	.short	0x0380
        /*005a*/ 	.short	0x0010


	//----- nvinfo : EIATTR_SW_WAR
	.align		4
.L_41:
        /*005c*/ 	.byte	0x04, 0x36
        /*005e*/ 	.short	(.L_43 - .L_42)
.L_42:
        /*0060*/ 	.word	0x00000008
.L_43:


//--------------------- .nv.info._Z15reductionKernelILi64EEvPfS0_ --------------------------
	.section	.nv.info._Z15reductionKernelILi64EEvPfS0_,"",@"SHT_CUDA_INFO"
	.sectionflags	@""
	.align	4


	//----- nvinfo : EIATTR_CUDA_API_VERSION
	.align		4
        /*0000*/ 	.byte	0x04, 0x37
        /*0002*/ 	.short	(.L_45 - .L_44)
.L_44:
        /*0004*/ 	.word	0x00000082


	//----- nvinfo : EIATTR_KPARAM_INFO
	.align		4
.L_45:
        /*0008*/ 	.byte	0x04, 0x17
        /*000a*/ 	.short	(.L_47 - .L_46)
.L_46:
        /*000c*/ 	.word	0x00000000
        /*0010*/ 	.short	0x0001
        /*0012*/ 	.short	0x0008
        /*0014*/ 	.byte	0x00, 0xf5, 0x21, 0x00


	//----- nvinfo : EIATTR_KPARAM_INFO
	.align		4
.L_47:
        /*0018*/ 	.byte	0x04, 0x17
        /*001a*/ 	.short	(.L_49 - .L_48)
.L_48:
        /*001c*/ 	.word	0x00000000
        /*0020*/ 	.short	0x0000
        /*0022*/ 	.short	0x0000
        /*0024*/ 	.byte	0x00, 0xf5, 0x21, 0x00


	//----- nvinfo : EIATTR_SPARSE_MMA_MASK
	.align		4
.L_49:
        /*0028*/ 	.byte	0x03, 0x50
        /*002a*/ 	.short	0x0000


	//----- nvinfo : EIATTR_MAXREG_COUNT
	.align		4
        /*002c*/ 	.byte	0x03, 0x1b
        /*002e*/ 	.short	0x00ff


	//----- nvinfo : EIATTR_NUM_BARRIERS
	.align		4
        /*0030*/ 	.byte	0x02, 0x4c
        /*0032*/ 	.byte	0x01
	.zero		1


	//----- nvinfo : EIATTR_MERCURY_ISA_VERSION
	.align		4
        /*0034*/ 	.byte	0x03, 0x5f
        /*0036*/ 	.short	0x0101


	//----- nvinfo : EIATTR_VRC_CTA_INIT_COUNT
	.align		4
        /*0038*/ 	.byte	0x02, 0x4a
	.zero		1
	.zero		1


	//----- nvinfo : EIATTR_EXIT_INSTR_OFFSETS
	.align		4
        /*003c*/ 	.byte	0x04, 0x1c
        /*003e*/ 	.short	(.L_51 - .L_50)


	//   ....[0]....
.L_50:
        /*0040*/ 	.word	0x00000300


	//----- nvinfo : EIATTR_CRS_STACK_SIZE
	.align		4
.L_51:
        /*0044*/ 	.byte	0x04, 0x1e
        /*0046*/ 	.short	(.L_53 - .L_52)
.L_52:
        /*0048*/ 	.word	0x00000000


	//----- nvinfo : EIATTR_CBANK_PARAM_SIZE
	.align		4
.L_53:
        /*004c*/ 	.byte	0x03, 0x19
        /*004e*/ 	.short	0x0010


	//----- nvinfo : EIATTR_PARAM_CBANK
	.align		4
        /*0050*/ 	.byte	0x04, 0x0a
        /*0052*/ 	.short	(.L_55 - .L_54)
	.align		4
.L_54:
        /*0054*/ 	.word	index@(.nv.constant0._Z15reductionKernelILi64EEvPfS0_)
        /*0058*/ 	.short	0x0380
        /*005a*/ 	.short	0x0010


	//----- nvinfo : EIATTR_SW_WAR
	.align		4
.L_55:
        /*005c*/ 	.byte	0x04, 0x36
        /*005e*/ 	.short	(.L_57 - .L_56)
.L_56:
        /*0060*/ 	.word	0x00000008
.L_57:


//--------------------- .nv.info._Z15reductionKernelILi128EEvPfS0_ --------------------------
	.section	.nv.info._Z15reductionKernelILi128EEvPfS0_,"",@"SHT_CUDA_INFO"
	.sectionflags	@""
	.align	4


	//----- nvinfo : EIATTR_CUDA_API_VERSION
	.align		4
        /*0000*/ 	.byte	0x04, 0x37
        /*0002*/ 	.short	(.L_59 - .L_58)
.L_58:
        /*0004*/ 	.word	0x00000082


	//----- nvinfo : EIATTR_KPARAM_INFO
	.align		4
.L_59:
        /*0008*/ 	.byte	0x04, 0x17
        /*000a*/ 	.short	(.L_61 - .L_60)
.L_60:
        /*000c*/ 	.word	0x00000000
        /*0010*/ 	.short	0x0001
        /*0012*/ 	.short	0x0008
        /*0014*/ 	.byte	0x00, 0xf5, 0x21, 0x00


	//----- nvinfo : EIATTR_KPARAM_INFO
	.align		4
.L_61:
        /*0018*/ 	.byte	0x04, 0x17
        /*001a*/ 	.short	(.L_63 - .L_62)
.L_62:
        /*001c*/ 	.word	0x00000000
        /*0020*/ 	.short	0x0000
        /*0022*/ 	.short	0x0000
        /*0024*/ 	.byte	0x00, 0xf5, 0x21, 0x00


	//----- nvinfo : EIATTR_SPARSE_MMA_MASK
	.align		4
.L_63:
        /*0028*/ 	.byte	0x03, 0x50
        /*002a*/ 	.short	0x0000


	//----- nvinfo : EIATTR_MAXREG_COUNT
	.align		4
        /*002c*/ 	.byte	0x03, 0x1b
        /*002e*/ 	.short	0x00ff


	//----- nvinfo : EIATTR_NUM_BARRIERS
	.align		4
        /*0030*/ 	.byte	0x02, 0x4c
        /*0032*/ 	.byte	0x01
	.zero		1


	//----- nvinfo : EIATTR_MERCURY_ISA_VERSION
	.align		4
        /*0034*/ 	.byte	0x03, 0x5f
        /*0036*/ 	.short	0x0101


	//----- nvinfo : EIATTR_VRC_CTA_INIT_COUNT
	.align		4
        /*0038*/ 	.byte	0x02, 0x4a
	.zero		1
	.zero		1


	//----- nvinfo : EIATTR_EXIT_INSTR_OFFSETS
	.align		4
        /*003c*/ 	.byte	0x04, 0x1c
        /*003e*/ 	.short	(.L_65 - .L_64)


	//   ....[0]....
.L_64:
        /*0040*/ 	.word	0x00000360


	//----- nvinfo : EIATTR_CRS_STACK_SIZE
	.align		4
.L_65:
        /*0044*/ 	.byte	0x04, 0x1e
        /*0046*/ 	.short	(.L_67 - .L_66)
.L_66:
        /*0048*/ 	.word	0x00000000


	//----- nvinfo : EIATTR_CBANK_PARAM_SIZE
	.align		4
.L_67:
        /*004c*/ 	.byte	0x03, 0x19
        /*004e*/ 	.short	0x0010


	//----- nvinfo : EIATTR_PARAM_CBANK
	.align		4
        /*0050*/ 	.byte	0x04, 0x0a
        /*0052*/ 	.short	(.L_69 - .L_68)
	.align		4
.L_68:
        /*0054*/ 	.word	index@(.nv.constant0._Z15reductionKernelILi128EEvPfS0_)
        /*0058*/ 	.short	0x0380
        /*005a*/ 	.short	0x0010


	//----- nvinfo : EIATTR_SW_WAR
	.align		4
.L_69:
        /*005c*/ 	.byte	0x04, 0x36
        /*005e*/ 	.short	(.L_71 - .L_70)
.L_70:
        /*0060*/ 	.word	0x00000008
.L_71:


//--------------------- .nv.info._Z15reductionKernelILi256EEvPfS0_ --------------------------
	.section	.nv.info._Z15reductionKernelILi256EEvPfS0_,"",@"SHT_CUDA_INFO"
	.sectionflags	@""
	.align	4


	//----- nvinfo : EIATTR_CUDA_API_VERSION
	.align		4
        /*0000*/ 	.byte	0x04, 0x37
        /*0002*/ 	.short	(.L_73 - .L_72)
.L_72:
        /*0004*/ 	.word	0x00000082


	//----- nvinfo : EIATTR_KPARAM_INFO
	.align		4
.L_73:
        /*0008*/ 	.byte	0x04, 0x17
        /*000a*/ 	.short	(.L_75 - .L_74)
.L_74:
        /*000c*/ 	.word	0x00000000
        /*0010*/ 	.short	0x0001
        /*0012*/ 	.short	0x0008
        /*0014*/ 	.byte	0x00, 0xf5, 0x21, 0x00


	//----- nvinfo : EIATTR_KPARAM_INFO
	.align		4
.L_75:
        /*0018*/ 	.byte	0x04, 0x17
        /*001a*/ 	.short	(.L_77 - .L_76)
.L_76:
        /*001c*/ 	.word	0x00000000
        /*0020*/ 	.short	0x0000
        /*0022*/ 	.short	0x0000
        /*0024*/ 	.byte	0x00, 0xf5, 0x21, 0x00


	//----- nvinfo : EIATTR_SPARSE_MMA_MASK
	.align		4
.L_77:
        /*0028*/ 	.byte	0x03, 0x50
        /*002a*/ 	.short	0x0000


	//----- nvinfo : EIATTR_MAXREG_COUNT
	.align		4
        /*002c*/ 	.byte	0x03, 0x1b
        /*002e*/ 	.short	0x00ff


	//----- nvinfo : EIATTR_NUM_BARRIERS
	.align		4
        /*0030*/ 	.byte	0x02, 0x4c
        /*0032*/ 	.byte	0x01
	.zero		1


	//----- nvinfo : EIATTR_MERCURY_ISA_VERSION
	.align		4
        /*0034*/ 	.byte	0x03, 0x5f
        /*0036*/ 	.short	0x0101


	//----- nvinfo : EIATTR_VRC_CTA_INIT_COUNT
	.align		4
        /*0038*/ 	.byte	0x02, 0x4a
	.zero		1
	.zero		1


	//----- nvinfo : EIATTR_EXIT_INSTR_OFFSETS
	.align		4
        /*003c*/ 	.byte	0x04, 0x1c
        /*003e*/ 	.short	(.L_79 - .L_78)


	//   ....[0]....
.L_78:
        /*0040*/ 	.word	0x000003c0


	//----- nvinfo : EIATTR_CRS_STACK_SIZE
	.align		4
.L_79:
        /*0044*/ 	.byte	0x04, 0x1e
        /*0046*/ 	.short	(.L_81 - .L_80)
.L_80:
        /*0048*/ 	.word	0x00000000


	//----- nvinfo : EIATTR_CBANK_PARAM_SIZE
	.align		4
.L_81:
        /*004c*/ 	.byte	0x03, 0x19
        /*004e*/ 	.short	0x0010


	//----- nvinfo : EIATTR_PARAM_CBANK
	.align		4
        /*0050*/ 	.byte	0x04, 0x0a
        /*0052*/ 	.short	(.L_83 - .L_82)
	.align		4
.L_82:
        /*0054*/ 	.word	index@(.nv.constant0._Z15reductionKernelILi256EEvPfS0_)
        /*0058*/ 	.short	0x0380
        /*005a*/ 	.short	0x0010


	//----- nvinfo : EIATTR_SW_WAR
	.align		4
.L_83:
        /*005c*/ 	.byte	0x04, 0x36
        /*005e*/ 	.short	(.L_85 - .L_84)
.L_84:
        /*0060*/ 	.word	0x00000008
.L_85:


//--------------------- .nv.info._Z15reductionKernelILi512EEvPfS0_ --------------------------
	.section	.nv.info._Z15reductionKernelILi512EEvPfS0_,"",@"SHT_CUDA_INFO"
	.sectionflags	@""
	.align	4


	//----- nvinfo : EIATTR_CUDA_API_VERSION
	.align		4
        /*0000*/ 	.byte	0x04, 0x37
        /*0002*/ 	.short	(.L_87 - .L_86)
.L_86:
        /*0004*/ 	.word	0x00000082


	//----- nvinfo : EIATTR_KPARAM_INFO
	.align		4
.L_87:
        /*0008*/ 	.byte	0x04, 0x17
        /*000a*/ 	.short	(.L_89 - .L_88)
.L_88:
        /*000c*/ 	.word	0x00000000
        /*0010*/ 	.short	0x0001
        /*0012*/ 	.short	0x0008
        /*0014*/ 	.byte	0x00, 0xf5, 0x21, 0x00


	//----- nvinfo : EIATTR_KPARAM_INFO
	.align		4
.L_89:
        /*0018*/ 	.byte	0x04, 0x17
        /*001a*/ 	.short	(.L_91 - .L_90)
.L_90:
        /*001c*/ 	.word	0x00000000
        /*0020*/ 	.short	0x0000
        /*0022*/ 	.short	0x0000
        /*0024*/ 	.byte	0x00, 0xf5, 0x21, 0x00


	//----- nvinfo : EIATTR_SPARSE_MMA_MASK
	.align		4
.L_91:
        /*0028*/ 	.byte	0x03, 0x50
        /*002a*/ 	.short	0x0000


	//----- nvinfo : EIATTR_MAXREG_COUNT
	.align		4
        /*002c*/ 	.byte	0x03, 0x1b
        /*002e*/ 	.short	0x00ff


	//----- nvinfo : EIATTR_NUM_BARRIERS
	.align		4
        /*0030*/ 	.byte	0x02, 0x4c
        /*0032*/ 	.byte	0x01
	.zero		1


	//----- nvinfo : EIATTR_MERCURY_ISA_VERSION
	.align		4
        /*0034*/ 	.byte	0x03, 0x5f
        /*0036*/ 	.short	0x0101


	//----- nvinfo : EIATTR_VRC_CTA_INIT_COUNT
	.align		4
        /*0038*/ 	.byte	0x02, 0x4a
	.zero		1
	.zero		1


	//----- nvinfo : EIATTR_EXIT_INSTR_OFFSETS
	.align		4
        /*003c*/ 	.byte	0x04, 0x1c
        /*003e*/ 	.short	(.L_93 - .L_92)


	//   ....[0]....
.L_92:
        /*0040*/ 	.word	0x00000430


	//----- nvinfo : EIATTR_CRS_STACK_SIZE
	.align		4
.L_93:
        /*0044*/ 	.byte	0x04, 0x1e
        /*0046*/ 	.short	(.L_95 - .L_94)
.L_94:
        /*0048*/ 	.word	0x00000000


	//----- nvinfo : EIATTR_CBANK_PARAM_SIZE
	.align		4
.L_95:
        /*004c*/ 	.byte	0x03, 0x19
        /*004e*/ 	.short	0x0010


	//----- nvinfo : EIATTR_PARAM_CBANK
	.align		4
        /*0050*/ 	.byte	0x04, 0x0a
        /*0052*/ 	.short	(.L_97 - .L_96)
	.align		4
.L_96:
        /*0054*/ 	.word	index@(.nv.constant0._Z15reductionKernelILi512EEvPfS0_)
        /*0058*/ 	.short	0x0380
        /*005a*/ 	.short	0x0010


	//----- nvinfo : EIATTR_SW_WAR
	.align		4
.L_97:
        /*005c*/ 	.byte	0x04, 0x36
        /*005e*/ 	.short	(.L_99 - .L_98)
.L_98:
        /*0060*/ 	.word	0x00000008
.L_99:


//--------------------- .nv.callgraph             --------------------------
	.section	.nv.callgraph,"",@"SHT_CUDA_CALLGRAPH"
	.align	4
	.sectionentsize	8
	.align		4
        /*0000*/ 	.word	0x00000000
	.align		4
        /*0004*/ 	.word	0xffffffff
	.align		4
        /*0008*/ 	.word	0x00000000
	.align		4
        /*000c*/ 	.word	0xfffffffe
	.align		4
        /*0010*/ 	.word	0x00000000
	.align		4
        /*0014*/ 	.word	0xfffffffd
	.align		4
        /*0018*/ 	.word	0x00000000
	.align		4
        /*001c*/ 	.word	0xfffffffc


//--------------------- .text._Z15reductionKernelILi32EEvPfS0_ --------------------------
	.section	.text._Z15reductionKernelILi32EEvPfS0_,"ax",@progbits
	.align	128
        .global         _Z15reductionKernelILi32EEvPfS0_
        .type           _Z15reductionKernelILi32EEvPfS0_,@function
        .size           _Z15reductionKernelILi32EEvPfS0_,(.L_x_15 - _Z15reductionKernelILi32EEvPfS0_)
        .other          _Z15reductionKernelILi32EEvPfS0_,@"STO_CUDA_ENTRY STV_DEFAULT"
_Z15reductionKernelILi32EEvPfS0_:
.text._Z15reductionKernelILi32EEvPfS0_:
[----:B------:R-:W-:Y:S01]  /*0000*/  LDC R1, c[0x0][0x37c] ;  /* 0x0000df00ff017b82 */ /* 0x000fe20000000800 */
[----:B------:R-:W0:Y:S07]  /*0010*/  S2R R7, SR_TID.X ;  /* 0x0000000000077919 */ /* 0x000e2e0000002100 */
[----:B------:R-:W1:Y:S01]  /*0020*/  LDC.64 R2, c[0x0][0x380] ;  /* 0x0000e000ff027b82 */ /* 0x000e620000000a00 */
[----:B------:R-:W2:Y:S01]  /*0030*/  LDCU.64 UR6, c[0x0][0x358] ;  /* 0x00006b00ff0677ac */ /* 0x000ea20008000a00 */
[----:B------:R-:W0:Y:S02]  /*0040*/  S2R R8, SR_CTAID.X ;  /* 0x0000000000087919 */ /* 0x000e240000002500 */
[----:B0-----:R-:W-:-:S05]  /*0050*/  LEA R5, R8, R7, 0x6 ;  /* 0x0000000708057211 */ /* 0x001fca00078e30ff */
[----:B-1----:R-:W-:-:S05]  /*0060*/  IMAD.WIDE.U32 R2, R5, 0x4, R2 ;  /* 0x0000000405027825 */ /* 0x002fca00078e0002 */
[----:B--2---:R-:W2:Y:S04]  /*0070*/  LDG.E R0, desc[UR6][R2.64] ;  /* 0x0000000602007981 */ /* 0x004ea8000c1e1900 */
[----:B------:R-:W2:Y:S01]  /*0080*/  LDG.E R5, desc[UR6][R2.64+0x80] ;  /* 0x0000800602057981 */ /* 0x000ea2000c1e1900 */
[----:B------:R-:W0:Y:S01]  /*0090*/  S2UR UR5, SR_CgaCtaId ;  /* 0x00000000000579c3 */ /* 0x000e220000008800 */
[----:B------:R-:W-:Y:S01]  /*00a0*/  UMOV UR4, 0x400 ;  /* 0x0000040000047882 */ /* 0x000fe20000000000 */
[----:B------:R-:W-:Y:S01]  /*00b0*/  ISETP.GT.U32.AND P0, PT, R7, 0x1f, PT ;  /* 0x0000001f0700780c */ /* 0x000fe20003f04070 */
[----:B------:R-:W-:Y:S01]  /*00c0*/  BSSY.RECONVERGENT B0, `(.L_x_0) ;  /* 0x000001b000007945 */ /* 0x000fe20003800200 */
[----:B0-----:R-:W-:-:S06]  /*00d0*/  ULEA UR4, UR5, UR4, 0x18 ;  /* 0x0000000405047291 */ /* 0x001fcc000f8ec0ff */
[----:B------:R-:W-:Y:S01]  /*00e0*/  LEA R7, R7, UR4, 0x2 ;  /* 0x0000000407077c11 */ /* 0x000fe2000f8e10ff */
[----:B--2---:R-:W-:-:S05]  /*00f0*/  FADD R0, R0, R5 ;  /* 0x0000000500007221 */ /* 0x004fca0000000000 */
[----:B------:R0:W-:Y:S01]  /*0100*/  STS [R7], R0 ;  /* 0x0000000007007388 */ /* 0x0001e20000000800 */
[----:B------:R-:W-:Y:S06]  /*0110*/  BAR.SYNC.DEFER_BLOCKING 0x0 ;  /* 0x0000000000007b1d */ /* 0x000fec0000010000 */
[----:B------:R-:W-:Y:S05]  /*0120*/  @P0 BRA `(.L_x_1) ;  /* 0x0000000000500947 */ /* 0x000fea0003800000 */
[----:B0-----:R-:W-:Y:S04]  /*0130*/  LDS R0, [R7+0x40] ;  /* 0x0000400007007984 */ /* 0x001fe80000000800 */
[----:B------:R-:W0:Y:S02]  /*0140*/  LDS R3, [R7] ;  /* 0x0000000007037984 */ /* 0x000e240000000800 */
[----:B0-----:R-:W-:-:S05]  /*0150*/  FADD R0, R0, R3 ;  /* 0x0000000300007221 */ /* 0x001fca0000000000 */
[----:B------:R-:W-:Y:S04]  /*0160*/  STS [R7], R0 ;  /* 0x0000000007007388 */ /* 0x000fe80000000800 */
[----:B------:R-:W-:Y:S04]  /*0170*/  LDS R2, [R7+0x20] ;  /* 0x0000200007027984 */ /* 0x000fe80000000800 */
        /* <DEDUP_REMOVED lines=14> */
[----:B------:R1:W-:Y:S02]  /*0260*/  STS [R7], R0 ;  /* 0x0000000007007388 */ /* 0x0003e40000000800 */
.L_x_1:
[----:B------:R-:W-:Y:S05]  /*0270*/  BSYNC.RECONVERGENT B0 ;  /* 0x0000000000007941 */ /* 0x000fea0003800200 */
.L_x_0:
[----:B------:R-:W2:Y:S01]  /*0280*/  LDS R5, [UR4] ;  /* 0x00000004ff057984 */ /* 0x000ea20008000800 */
[----:B------:R-:W3:Y:S02]  /*0290*/  LDC.64 R2, c[0x0][0x388] ;  /* 0x0000e200ff027b82 */ /* 0x000ee40000000a00 */
[----:B---3--:R-:W-:-:S05]  /*02a0*/  IMAD.WIDE.U32 R2, R8, 0x4, R2 ;  /* 0x0000000408027825 */ /* 0x008fca00078e0002 */
[----:B--2---:R-:W-:Y:S01]  /*02b0*/  STG.E desc[UR6][R2.64], R5 ;  /* 0x0000000502007986 */ /* 0x004fe2000c101906 */
[----:B------:R-:W-:Y:S05]  /*02c0*/  EXIT ;  /* 0x000000000000794d */ /* 0x000fea0003800000 */
.L_x_2:
[----:B------:R-:W-:-:S00]  /*02d0*/  BRA `(.L_x_2) ;  /* 0xfffffffc00fc7947 */ /* 0x000fc0000383ffff */
[----:B------:R-:W-:-:S00]  /*02e0*/  NOP ;  /* 0x0000000000007918 */ /* 0x000fc00000000000 */
        /* <DEDUP_REMOVED lines=9> */
.L_x_15:


//--------------------- .text._Z15reductionKernelILi64EEvPfS0_ --------------------------
	.section	.text._Z15reductionKernelILi64EEvPfS0_,"ax",@progbits
	.align	128
        .global         _Z15reductionKernelILi64EEvPfS0_
        .type           _Z15reductionKernelILi64EEvPfS0_,@function
        .size           _Z15reductionKernelILi64EEvPfS0_,(.L_x_16 - _Z15reductionKernelILi64EEvPfS0_)
        .other          _Z15reductionKernelILi64EEvPfS0_,@"STO_CUDA_ENTRY STV_DEFAULT"
_Z15reductionKernelILi64EEvPfS0_:
.text._Z15reductionKernelILi64EEvPfS0_:
        /* <DEDUP_REMOVED lines=19> */
[----:B------:R-:W-:Y:S04]  /*0130*/  LDS R2, [R7+0x80] ;  /* 0x0000800007027984 */ /* 0x000fe80000000800 */
[----:B------:R-:W1:Y:S02]  /*0140*/  LDS R3, [R7] ;  /* 0x0000000007037984 */ /* 0x000e640000000800 */
[----:B-1----:R-:W-:-:S05]  /*0150*/  FADD R2, R2, R3 ;  /* 0x0000000302027221 */ /* 0x002fca0000000000 */
[----:B------:R-:W-:Y:S04]  /*0160*/  STS [R7], R2 ;  /* 0x0000000207007388 */ /* 0x000fe80000000800 */
[----:B------:R-:W-:Y:S04]  /*0170*/  LDS R3, [R7+0x40] ;  /* 0x0000400007037984 */ /* 0x000fe80000000800 */
[----:B0-----:R-:W0:Y:S02]  /*0180*/  LDS R4, [R7] ;  /* 0x0000000007047984 */ /* 0x001e240000000800 */
        /* <DEDUP_REMOVED lines=18> */
.L_x_4:
[----:B------:R-:W-:Y:S05]  /*02b0*/  BSYNC.RECONVERGENT B0 ;  /* 0x0000000000007941 */ /* 0x000fea0003800200 */
.L_x_3:
[----:B------:R-:W2:Y:S01]  /*02c0*/  LDS R5, [UR4] ;  /* 0x00000004ff057984 */ /* 0x000ea20008000800 */
[----:B------:R-:W3:Y:S02]  /*02d0*/  LDC.64 R2, c[0x0][0x388] ;  /* 0x0000e200ff027b82 */ /* 0x000ee40000000a00 */
[----:B---3--:R-:W-:-:S05]  /*02e0*/  IMAD.WIDE.U32 R2, R0, 0x4, R2 ;  /* 0x0000000400027825 */ /* 0x008fca00078e0002 */
[----:B--2---:R-:W-:Y:S01]  /*02f0*/  STG.E desc[UR6][R2.64], R5 ;  /* 0x0000000502007986 */ /* 0x004fe2000c101906 */
[----:B------:R-:W-:Y:S05]  /*0300*/  EXIT ;  /* 0x000000000000794d */ /* 0x000fea0003800000 */
.L_x_5:
        /* <DEDUP_REMOVED lines=15> */
.L_x_16:


//--------------------- .text._Z15reductionKernelILi128EEvPfS0_ --------------------------
	.section	.text._Z15reductionKernelILi128EEvPfS0_,"ax",@progbits
	.align	128
        .global         _Z15reductionKernelILi128EEvPfS0_
        .type           _Z15reductionKernelILi128EEvPfS0_,@function
        .size           _Z15reductionKernelILi128EEvPfS0_,(.L_x_17 - _Z15reductionKernelILi128EEvPfS0_)
        .other          _Z15reductionKernelILi128EEvPfS0_,@"STO_CUDA_ENTRY STV_DEFAULT"
_Z15reductionKernelILi128EEvPfS0_:
.text._Z15reductionKernelILi128EEvPfS0_:
        /* <DEDUP_REMOVED lines=11> */
[C---:B------:R-:W-:Y:S01]  /*00b0*/  ISETP.GT.U32.AND P0, PT, R9.reuse, 0x3f, PT ;  /* 0x0000003f0900780c */ /* 0x040fe20003f04070 */
[----:B------:R-:W-:Y:S01]  /*00c0*/  BSSY.RECONVERGENT B0, `(.L_x_6) ;  /* 0x0000025000007945 */ /* 0x000fe20003800200 */
[----:B------:R-:W-:Y:S01]  /*00d0*/  ISETP.GT.U32.AND P1, PT, R9, 0x1f, PT ;  /* 0x0000001f0900780c */ /* 0x000fe20003f24070 */
[----:B0-----:R-:W-:-:S06]  /*00e0*/  ULEA UR4, UR5, UR4, 0x18 ;  /* 0x0000000405047291 */ /* 0x001fcc000f8ec0ff */
[----:B------:R-:W-:Y:S01]  /*00f0*/  LEA R7, R9, UR4, 0x2 ;  /* 0x0000000409077c11 */ /* 0x000fe2000f8e10ff */
[----:B--2---:R-:W-:-:S05]  /*0100*/  FADD R4, R4, R5 ;  /* 0x0000000504047221 */ /* 0x004fca0000000000 */
[----:B------:R-:W-:Y:S01]  /*0110*/  STS [R7], R4 ;  /* 0x0000000407007388 */ /* 0x000fe20000000800 */
[----:B------:R-:W-:Y:S06]  /*0120*/  BAR.SYNC.DEFER_BLOCKING 0x0 ;  /* 0x0000000000007b1d */ /* 0x000fec0000010000 */
[----:B------:R-:W-:Y:S04]  /*0130*/  @!P0 LDS R5, [R7+0x100] ;  /* 0x0001000007058984 */ /* 0x000fe80000000800 */
[----:B------:R-:W0:Y:S02]  /*0140*/  @!P0 LDS R6, [R7] ;  /* 0x0000000007068984 */ /* 0x000e240000000800 */
[----:B0-----:R-:W-:-:S05]  /*0150*/  @!P0 FADD R6, R5, R6 ;  /* 0x0000000605068221 */ /* 0x001fca0000000000 */
[----:B------:R0:W-:Y:S01]  /*0160*/  @!P0 STS [R7], R6 ;  /* 0x0000000607008388 */ /* 0x0001e20000000800 */
[----:B------:R-:W-:Y:S06]  /*0170*/  BAR.SYNC.DEFER_BLOCKING 0x0 ;  /* 0x0000000000007b1d */ /* 0x000fec0000010000 */
[----:B------:R-:W-:Y:S05]  /*0180*/  @P1 BRA `(.L_x_7) ;  /* 0x0000000000601947 */ /* 0x000fea0003800000 */
[----:B------:R-:W-:Y:S04]  /*0190*/  LDS R2, [R7+0x80] ;  /* 0x0000800007027984 */ /* 0x000fe80000000800 */
[----:B------:R-:W1:Y:S02]  /*01a0*/  LDS R3, [R7] ;  /* 0x0000000007037984 */ /* 0x000e640000000800 */
[----:B-1----:R-:W-:-:S05]  /*01b0*/  FADD R2, R2, R3 ;  /* 0x0000000302027221 */ /* 0x002fca0000000000 */
[----:B------:R-:W-:Y:S04]  /*01c0*/  STS [R7], R2 ;  /* 0x0000000207007388 */ /* 0x000fe80000000800 */
        /* <DEDUP_REMOVED lines=20> */
.L_x_7:
[----:B------:R-:W-:Y:S05]  /*0310*/  BSYNC.RECONVERGENT B0 ;  /* 0x0000000000007941 */ /* 0x000fea0003800200 */
.L_x_6:
[----:B------:R-:W2:Y:S01]  /*0320*/  LDS R5, [UR4] ;  /* 0x00000004ff057984 */ /* 0x000ea20008000800 */
[----:B------:R-:W3:Y:S02]  /*0330*/  LDC.64 R2, c[0x0][0x388] ;  /* 0x0000e200ff027b82 */ /* 0x000ee40000000a00 */
[----:B---3--:R-:W-:-:S05]  /*0340*/  IMAD.WIDE.U32 R2, R0, 0x4, R2 ;  /* 0x0000000400027825 */ /* 0x008fca00078e0002 */
[----:B--2---:R-:W-:Y:S01]  /*0350*/  STG.E desc[UR6][R2.64], R5 ;  /* 0x0000000502007986 */ /* 0x004fe2000c101906 */
[----:B------:R-:W-:Y:S05]  /*0360*/  EXIT ;  /* 0x000000000000794d */ /* 0x000fea0003800000 */
.L_x_8:
        /* <DEDUP_REMOVED lines=9> */
.L_x_17:


//--------------------- .text._Z15reductionKernelILi256EEvPfS0_ --------------------------
	.section	.text._Z15reductionKernelILi256EEvPfS0_,"ax",@progbits
	.align	128
        .global         _Z15reductionKernelILi256EEvPfS0_
        .type           _Z15reductionKernelILi256EEvPfS0_,@function
        .size           _Z15reductionKernelILi256EEvPfS0_,(.L_x_18 - _Z15reductionKernelILi256EEvPfS0_)
        .other          _Z15reductionKernelILi256EEvPfS0_,@"STO_CUDA_ENTRY STV_DEFAULT"
_Z15reductionKernelILi256EEvPfS0_:
.text._Z15reductionKernelILi256EEvPfS0_:
        /* <DEDUP_REMOVED lines=22> */
[----:B------:R-:W-:Y:S01]  /*0160*/  @!P1 STS [R2], R7 ;  /* 0x0000000702009388 */ /* 0x000fe20000000800 */
[----:B------:R-:W-:Y:S01]  /*0170*/  BAR.SYNC.DEFER_BLOCKING 0x0 ;  /* 0x0000000000007b1d */ /* 0x000fe20000010000 */
[----:B------:R-:W-:-:S05]  /*0180*/  ISETP.GT.U32.AND P1, PT, R9, 0x1f, PT ;  /* 0x0000001f0900780c */ /* 0x000fca0003f24070 */
        /* <DEDUP_REMOVED lines=30> */
.L_x_10:
[----:B------:R-:W-:Y:S05]  /*0370*/  BSYNC.RECONVERGENT B0 ;  /* 0x0000000000007941 */ /* 0x000fea0003800200 */
.L_x_9:
[----:B01----:R-:W0:Y:S01]  /*0380*/  LDS R5, [UR4] ;  /* 0x00000004ff057984 */ /* 0x003e220008000800 */
[----:B------:R-:W1:Y:S02]  /*0390*/  LDC.64 R2, c[0x0][0x388] ;  /* 0x0000e200ff027b82 */ /* 0x000e640000000a00 */
[----:B-1----:R-:W-:-:S05]  /*03a0*/  IMAD.WIDE.U32 R2, R0, 0x4, R2 ;  /* 0x0000000400027825 */ /* 0x002fca00078e0002 */
[----:B0-----:R-:W-:Y:S01]  /*03b0*/  STG.E desc[UR6][R2.64], R5 ;  /* 0x0000000502007986 */ /* 0x001fe2000c101906 */
[----:B------:R-:W-:Y:S05]  /*03c0*/  EXIT ;  /* 0x000000000000794d */ /* 0x000fea0003800000 */
.L_x_11:
        /* <DEDUP_REMOVED lines=11> */
.L_x_18:


//--------------------- .text._Z15reductionKernelILi512EEvPfS0_ --------------------------
	.section	.text._Z15reductionKernelILi512EEvPfS0_,"ax",@progbits
	.align	128
        .global         _Z15reductionKernelILi512EEvPfS0_
        .type           _Z15reductionKernelILi512EEvPfS0_,@function
        .size           _Z15reductionKernelILi512EEvPfS0_,(.L_x_19 - _Z15reductionKernelILi512EEvPfS0_)
        .other          _Z15reductionKernelILi512EEvPfS0_,@"STO_CUDA_ENTRY STV_DEFAULT"
_Z15reductionKernelILi512EEvPfS0_:
.text._Z15reductionKernelILi512EEvPfS0_:
[----:B------:R-:W-:Y:S01]  /*0000*/  LDC R1, c[0x0][0x37c] ;  /* 0x0000df00ff017b82 */ /* 0x000fe20000000800 */
[----:B------:R-:W0:Y:S07]  /*0010*/  S2R R0, SR_CTAID.X ;  /* 0x0000000000007919 */ /* 0x000e2e0000002500 */
[----:B------:R-:W1:Y:S01]  /*0020*/  LDC.64 R4, c[0x0][0x380] ;  /* 0x0000e000ff047b82 */ /* 0x000e620000000a00 */
[----:B------:R-:W2:Y:S01]  /*0030*/  LDCU.64 UR6, c[0x0][0x358] ;  /* 0x00006b00ff0677ac */ /* 0x000ea20008000a00 */
[----:B------:R-:W3:Y:S01]  /*0040*/  S2R R9, SR_TID.X ;  /* 0x0000000000097919 */ /* 0x000ee20000002100 */
[----:B0-----:R-:W-:-:S04]  /*0050*/  SHF.L.U32 R2, R0, 0xa, RZ ;  /* 0x0000000a00027819 */ /* 0x001fc800000006ff */
[----:B---3--:R-:W-:-:S05]  /*0060*/  LOP3.LUT R3, R2, R9, RZ, 0xfc, !PT ;  /* 0x0000000902037212 */ /* 0x008fca00078efcff */
        /* <DEDUP_REMOVED lines=55> */
.L_x_13:
[----:B------:R-:W-:Y:S05]  /*03e0*/  BSYNC.RECONVERGENT B0 ;  /* 0x0000000000007941 */ /* 0x000fea0003800200 */
.L_x_12:
[----:B-1----:R-:W1:Y:S01]  /*03f0*/  LDS R5, [UR4] ;  /* 0x00000004ff057984 */ /* 0x002e620008000800 */
[----:B0-----:R-:W0:Y:S02]  /*0400*/  LDC.64 R2, c[0x0][0x388] ;  /* 0x0000e200ff027b82 */ /* 0x001e240000000a00 */
[----:B0-----:R-:W-:-:S05]  /*0410*/  IMAD.WIDE.U32 R2, R0, 0x4, R2 ;  /* 0x0000000400027825 */ /* 0x001fca00078e0002 */
[----:B-1----:R-:W-:Y:S01]  /*0420*/  STG.E desc[UR6][R2.64], R5 ;  /* 0x0000000502007986 */ /* 0x002fe2000c101906 */
[----:B------:R-:W-:Y:S05]  /*0430*/  EXIT ;  /* 0x000000000000794d */ /* 0x000fea0003800000 */
.L_x_14:
        /* <DEDUP_REMOVED lines=12> */
.L_x_19:


//--------------------- .nv.shared._Z15reductionKernelILi32EEvPfS0_ --------------------------
	.section	.nv.shared._Z15reductionKernelILi32EEvPfS0_,"aw",@nobits
	.sectionflags	@""
	.align	4
.nv.shared._Z15reductionKernelILi32EEvPfS0_:
	.zero		1152


//--------------------- .nv.shared.reserved.0     --------------------------
	.section	.nv.shared.reserved.0,"aw",@nobits
	.weak		__nv_reservedSMEM_offset_0_alias
	.size		__nv_reservedSMEM_offset_0_alias, 0, 64
	.other		__nv_reservedSMEM_offset_0_alias,@"STO_CUDA_RESERVED_SHARED STV_DEFAULT"
__nv_reservedSMEM_offset_0_alias:
	.zero		0
	.zero		64


//--------------------- .nv.shared._Z15reductionKernelILi64EEvPfS0_ --------------------------
	.section	.nv.shared._Z15reductionKernelILi64EEvPfS0_,"aw",@nobits
	.sectionflags	@""
	.align	4
.nv.shared._Z15reductionKernelILi64EEvPfS0_:
	.zero		1280


//--------------------- .nv.shared._Z15reductionKernelILi128EEvPfS0_ --------------------------
	.section	.nv.shared._Z15reductionKernelILi128EEvPfS0_,"aw",@nobits
	.sectionflags	@""
	.align	4
.nv.shared._Z15reductionKernelILi128EEvPfS0_:
	.zero		1536


//--------------------- .nv.shared._Z15reductionKernelILi256EEvPfS0_ --------------------------
	.section	.nv.shared._Z15reductionKernelILi256EEvPfS0_,"aw",@nobits
	.sectionflags	@""
	.align	4
.nv.shared._Z15reductionKernelILi256EEvPfS0_:
	.zero		2048


//--------------------- .nv.shared._Z15reductionKernelILi512EEvPfS0_ --------------------------
	.section	.nv.shared._Z15reductionKernelILi512EEvPfS0_,"aw",@nobits
	.sectionflags	@""
	.align	4
.nv.shared._Z15reductionKernelILi512EEvPfS0_:
	.zero		3072


//--------------------- .nv.constant0._Z15reductionKernelILi32EEvPfS0_ --------------------------
	.section	.nv.constant0._Z15reductionKernelILi32EEvPfS0_,"a",@progbits
	.sectionflags	@""
	.align	4
.nv.constant0._Z15reductionKernelILi32EEvPfS0_:
	.zero		912


//--------------------- .nv.constant0._Z15reductionKernelILi64EEvPfS0_ --------------------------
	.section	.nv.constant0._Z15reductionKernelILi64EEvPfS0_,"a",@progbits
	.sectionflags	@""
	.align	4
.nv.constant0._Z15reductionKernelILi64EEvPfS0_:
	.zero		912


//--------------------- .nv.constant0._Z15reductionKernelILi128EEvPfS0_ --------------------------
	.section	.nv.constant0._Z15reductionKernelILi128EEvPfS0_,"a",@progbits
	.sectionflags	@""
	.align	4
.nv.constant0._Z15reductionKernelILi128EEvPfS0_:
	.zero		912


//--------------------- .nv.constant0._Z15reductionKernelILi256EEvPfS0_ --------------------------
	.section	.nv.constant0._Z15reductionKernelILi256EEvPfS0_,"a",@progbits
	.sectionflags	@""
	.align	4
.nv.constant0._Z15reductionKernelILi256EEvPfS0_:
	.zero		912


//--------------------- .nv.constant0._Z15reductionKernelILi512EEvPfS0_ --------------------------
	.section	.nv.constant0._Z15reductionKernelILi512EEvPfS0_,"a",@progbits
	.sectionflags	@""
	.align	4
.nv.constant0._Z15reductionKernelILi512EEvPfS0_:
	.zero		912


//--------------------- SYMBOLS --------------------------

	.type		.nv.reservedSmem.offset0,@object
	.size		.nv.reservedSmem.offset0,0x4
	.type		.nv.reservedSmem.cap,@object
	.size		.nv.reservedSmem.cap,0x4
